//
// Generated by NVIDIA NVVM Compiler
//
// Compiler Build ID: CL-36424714
// Cuda compilation tools, release 13.0, V13.0.88
// Based on NVVM 20.0.0
//

.version 9.0
.target sm_100
.address_size 64

	// .globl	_Z17sfu_sine_functionPdS_

.visible .entry _Z17sfu_sine_functionPdS_(
	.param .u64 .ptr .align 1 _Z17sfu_sine_functionPdS__param_0,
	.param .u64 .ptr .align 1 _Z17sfu_sine_functionPdS__param_1
)
{
	.reg .pred 	%p<2>;
	.reg .b32 	%r<5>;
	.reg .b32 	%f<9>;
	.reg .b64 	%rd<13>;
	.reg .b64 	%fd<9>;

	ld.param.u64 	%rd7, [_Z17sfu_sine_functionPdS__param_0];
	ld.param.u64 	%rd8, [_Z17sfu_sine_functionPdS__param_1];
	cvta.to.global.u64 	%rd9, %rd7;
	cvta.to.global.u64 	%rd10, %rd8;
	add.s64 	%rd12, %rd10, 16;
	add.s64 	%rd11, %rd9, 16;
	mov.b32 	%r4, 0;
$L__BB0_1:
	ld.global.f64 	%fd1, [%rd12+-16];
	cvt.rn.f32.f64 	%f1, %fd1;
	sin.approx.f32 	%f2, %f1;
	cvt.f64.f32 	%fd2, %f2;
	st.global.f64 	[%rd11+-16], %fd2;
	setp.eq.s32 	%p1, %r4, 3600;
	@%p1 bra 	$L__BB0_3;
	ld.global.f64 	%fd3, [%rd12+-8];
	cvt.rn.f32.f64 	%f3, %fd3;
	sin.approx.f32 	%f4, %f3;
	cvt.f64.f32 	%fd4, %f4;
	st.global.f64 	[%rd11+-8], %fd4;
	ld.global.f64 	%fd5, [%rd12];
	cvt.rn.f32.f64 	%f5, %fd5;
	sin.approx.f32 	%f6, %f5;
	cvt.f64.f32 	%fd6, %f6;
	st.global.f64 	[%rd11], %fd6;
	ld.global.f64 	%fd7, [%rd12+8];
	cvt.rn.f32.f64 	%f7, %fd7;
	sin.approx.f32 	%f8, %f7;
	cvt.f64.f32 	%fd8, %f8;
	st.global.f64 	[%rd11+8], %fd8;
	add.s32 	%r4, %r4, 4;
	add.s64 	%rd12, %rd12, 32;
	add.s64 	%rd11, %rd11, 32;
	bra.uni 	$L__BB0_1;
$L__BB0_3:
	ret;

}


// ===== COMPILED SASS (sm_100) =====

	.target	sm_100

	.elftype	@"ET_EXEC"


//--------------------- .note.nv.tkinfo           --------------------------
	.section	.note.nv.tkinfo,"",@"SHT_NOTE"
	.sectionflags	@"SHF_NOTE_NV_TKINFO"
	.tkinfo
        /*0018*/ 	.word	0x00000002
        /*0030*/ 	.string	""
        /*0030*/ 	.string	"ptxas"
        /*0030*/ 	.string	"Cuda compilation tools, release 13.0, V13.0.88"
        /*0030*/ 	.string	"Build cuda_13.0.r13.0/compiler.36424714_0"
        /*0030*/ 	.string	"-arch sm_100 -m 64 "



//--------------------- .note.nv.cuinfo           --------------------------
	.section	.note.nv.cuinfo,"",@"SHT_NOTE"
	.sectionflags	@"SHF_NOTE_NV_CUINFO"
        /*0018*/ 	.short	0x0002
        /*001a*/ 	.short	0x0064
        /*001c*/ 	.short	0x0082
	.zero		2


//--------------------- .nv.info                  --------------------------
	.section	.nv.info,"",@"SHT_CUDA_INFO"
	.align	4


	//----- nvinfo : EIATTR_REGCOUNT
	.align		4
        /*0000*/ 	.byte	0x04, 0x2f
        /*0002*/ 	.short	(.L_1 - .L_0)
	.align		4
.L_0:
        /*0004*/ 	.word	index@(_Z17sfu_sine_functionPdS_)
        /*0008*/ 	.word	0x00000017


	//----- nvinfo : EIATTR_FRAME_SIZE
	.align		4
.L_1:
        /*000c*/ 	.byte	0x04, 0x11
        /*000e*/ 	.short	(.L_3 - .L_2)
	.align		4
.L_2:
        /*0010*/ 	.word	index@(_Z17sfu_sine_functionPdS_)
        /*0014*/ 	.word	0x00000000


	//----- nvinfo : EIATTR_MIN_STACK_SIZE
	.align		4
.L_3:
        /*0018*/ 	.byte	0x04, 0x12
        /*001a*/ 	.short	(.L_5 - .L_4)
	.align		4
.L_4:
        /*001c*/ 	.word	index@(_Z17sfu_sine_functionPdS_)
        /*0020*/ 	.word	0x00000000
.L_5:


//--------------------- .nv.compat                --------------------------
	.section	.nv.compat,"",@"SHT_CUDA_COMPAT_INFO"
	.align	4
        /*0000*/ 	.byte	0x02, 0x09, 0x00, 0x00, 0x02, 0x02, 0x01, 0x00, 0x02, 0x05, 0x05, 0x00, 0x03, 0x07, 0x01, 0x01
        /*0010*/ 	.byte	0x02, 0x03, 0x00, 0x00, 0x02, 0x06, 0x01, 0x00, 0x04, 0x0b, 0x08, 0x00, 0x09, 0x00, 0x00, 0x00
        /*0020*/ 	.byte	0x00, 0x00, 0x00, 0x00


//--------------------- .nv.info._Z17sfu_sine_functionPdS_ --------------------------
	.section	.nv.info._Z17sfu_sine_functionPdS_,"",@"SHT_CUDA_INFO"
	.sectionflags	@""
	.align	4


	//----- nvinfo : EIATTR_CUDA_API_VERSION
	.align		4
        /*0000*/ 	.byte	0x04, 0x37
        /*0002*/ 	.short	(.L_7 - .L_6)
.L_6:
        /*0004*/ 	.word	0x00000082


	//----- nvinfo : EIATTR_KPARAM_INFO
	.align		4
.L_7:
        /*0008*/ 	.byte	0x04, 0x17
        /*000a*/ 	.short	(.L_9 - .L_8)
.L_8:
        /*000c*/ 	.word	0x00000000
        /*0010*/ 	.short	0x0001
        /*0012*/ 	.short	0x0008
        /*0014*/ 	.byte	0x00, 0xf5, 0x21, 0x00


	//----- nvinfo : EIATTR_KPARAM_INFO
	.align		4
.L_9:
        /*0018*/ 	.byte	0x04, 0x17
        /*001a*/ 	.short	(.L_11 - .L_10)
.L_10:
        /*001c*/ 	.word	0x00000000
        /*0020*/ 	.short	0x0000
        /*0022*/ 	.short	0x0000
        /*0024*/ 	.byte	0x00, 0xf5, 0x21, 0x00


	//----- nvinfo : EIATTR_SPARSE_MMA_MASK
	.align		4
.L_11:
        /*0028*/ 	.byte	0x03, 0x50
        /*002a*/ 	.short	0x0000


	//----- nvinfo : EIATTR_MAXREG_COUNT
	.align		4
        /*002c*/ 	.byte	0x03, 0x1b
        /*002e*/ 	.short	0x00ff


	//----- nvinfo : EIATTR_MERCURY_ISA_VERSION
	.align		4
        /*0030*/ 	.byte	0x03, 0x5f
        /*0032*/ 	.short	0x0101


	//----- nvinfo : EIATTR_VRC_CTA_INIT_COUNT
	.align		4
        /*0034*/ 	.byte	0x02, 0x4a
	.zero		1
	.zero		1


	//----- nvinfo : EIATTR_EXIT_INSTR_OFFSETS
	.align		4
        /*0038*/ 	.byte	0x04, 0x1c
        /*003a*/ 	.short	(.L_13 - .L_12)


	//   ....[0]....
.L_12:
        /*003c*/ 	.word	0x000013d0


	//----- nvinfo : EIATTR_CBANK_PARAM_SIZE
	.align		4
.L_13:
        /*0040*/ 	.byte	0x03, 0x19
        /*0042*/ 	.short	0x0010


	//----- nvinfo : EIATTR_PARAM_CBANK
	.align		4
        /*0044*/ 	.byte	0x04, 0x0a
        /*0046*/ 	.short	(.L_15 - .L_14)
	.align		4
.L_14:
        /*0048*/ 	.word	index@(.nv.constant0._Z17sfu_sine_functionPdS_)
        /*004c*/ 	.short	0x0380
        /*004e*/ 	.short	0x0010


	//----- nvinfo : EIATTR_SW_WAR
	.align		4
.L_15:
        /*0050*/ 	.byte	0x04, 0x36
        /*0052*/ 	.short	(.L_17 - .L_16)
.L_16:
        /*0054*/ 	.word	0x00000008
.L_17:


//--------------------- .nv.callgraph             --------------------------
	.section	.nv.callgraph,"",@"SHT_CUDA_CALLGRAPH"
	.align	4
	.sectionentsize	8
	.align		4
        /*0000*/ 	.word	0x00000000
	.align		4
        /*0004*/ 	.word	0xffffffff
	.align		4
        /*0008*/ 	.word	0x00000000
	.align		4
        /*000c*/ 	.word	0xfffffffe
	.align		4
        /*0010*/ 	.word	0x00000000
	.align		4
        /*0014*/ 	.word	0xfffffffd
	.align		4
        /*0018*/ 	.word	0x00000000
	.align		4
        /*001c*/ 	.word	0xfffffffc


//--------------------- .text._Z17sfu_sine_functionPdS_ --------------------------
	.section	.text._Z17sfu_sine_functionPdS_,"ax",@progbits
	.align	128
        .global         _Z17sfu_sine_functionPdS_
        .type           _Z17sfu_sine_functionPdS_,@function
        .size           _Z17sfu_sine_functionPdS_,(.L_x_2 - _Z17sfu_sine_functionPdS_)
        .other          _Z17sfu_sine_functionPdS_,@"STO_CUDA_ENTRY STV_DEFAULT"
_Z17sfu_sine_functionPdS_:
.text._Z17sfu_sine_functionPdS_:
[----:B------:R-:W-:Y:S08]  /*0000*/  LDC R1, c[0x0][0x37c] ;  /* 0x0000df00ff017b82 */ /* 0x000ff00000000800 */
[----:B------:R-:W0:Y:S01]  /*0010*/  LDC.64 R2, c[0x0][0x388] ;  /* 0x0000e200ff027b82 */ /* 0x000e220000000a00 */
[----:B------:R-:W0:Y:S01]  /*0020*/  LDCU.64 UR8, c[0x0][0x358] ;  /* 0x00006b00ff0877ac */ /* 0x000e220008000a00 */
[----:B------:R-:W1:Y:S01]  /*0030*/  LDCU.128 UR4, c[0x0][0x380] ;  /* 0x00007000ff0477ac */ /* 0x000e620008000c00 */
[----:B0-----:R-:W2:Y:S05]  /*0040*/  LDG.E.64 R2, desc[UR8][R2.64] ;  /* 0x0000000802027981 */ /* 0x001eaa000c1e1b00 */
[----:B------:R-:W0:Y:S01]  /*0050*/  LDC.64 R6, c[0x0][0x380] ;  /* 0x0000e000ff067b82 */ /* 0x000e220000000a00 */
[----:B-1----:R-:W-:-:S02]  /*0060*/  UIADD3 UR6, UP0, UPT, UR6, 0x10, URZ ;  /* 0x0000001006067890 */ /* 0x002fc4000ff1e0ff */
[----:B------:R-:W-:Y:S02]  /*0070*/  UIADD3 UR4, UP1, UPT, UR4, 0x10, URZ ;  /* 0x0000001004047890 */ /* 0x000fe4000ff3e0ff */
[----:B------:R-:W-:Y:S02]  /*0080*/  UIADD3.X UR7, UPT, UPT, URZ, UR7, URZ, UP0, !UPT ;  /* 0x00000007ff077290 */ /* 0x000fe400087fe4ff */
[----:B------:R-:W-:Y:S02]  /*0090*/  UIADD3.X UR5, UPT, UPT, URZ, UR5, URZ, UP1, !UPT ;  /* 0x00000005ff057290 */ /* 0x000fe40008ffe4ff */
[----:B------:R-:W-:Y:S01]  /*00a0*/  MOV R15, UR4 ;  /* 0x00000004000f7c02 */ /* 0x000fe20008000f00 */
[----:B------:R-:W-:-:S03]  /*00b0*/  UMOV UR4, URZ ;  /* 0x000000ff00047c82 */ /* 0x000fc60008000000 */
[----:B------:R-:W-:Y:S01]  /*00c0*/  MOV R8, UR5 ;  /* 0x0000000500087c02 */ /* 0x000fe20008000f00 */
[----:B--2---:R1:W2:Y:S02]  /*00d0*/  F2F.F32.F64 R0, R2 ;  /* 0x0000000200007310 */ /* 0x0042a40000301000 */
[----:B-1----:R-:W-:Y:S02]  /*00e0*/  MOV R2, UR6 ;  /* 0x0000000600027c02 */ /* 0x002fe40008000f00 */
[----:B------:R-:W-:Y:S01]  /*00f0*/  MOV R3, UR7 ;  /* 0x0000000700037c02 */ /* 0x000fe20008000f00 */
[----:B--2---:R-:W-:-:S04]  /*0100*/  FMUL.RZ R0, R0, 0.15915493667125701904 ;  /* 0x3e22f98300007820 */ /* 0x004fc8000040c000 */
[----:B------:R-:W1:Y:S08]  /*0110*/  MUFU.SIN R4, R0 ;  /* 0x0000000000047308 */ /* 0x000e700000000400 */
[----:B-1----:R-:W0:Y:S02]  /*0120*/  F2F.F64.F32 R4, R4 ;  /* 0x0000000400047310 */ /* 0x002e240000201800 */
[----:B0-----:R0:W-:Y:S02]  /*0130*/  STG.E.64 desc[UR8][R6.64], R4 ;  /* 0x0000000406007986 */ /* 0x0011e4000c101b08 */
.L_x_0:
[----:B01----:R-:W2:Y:S02]  /*0140*/  LDG.E.64 R4, desc[UR8][R2.64+-0x8] ;  /* 0xfffff80802047981 */ /* 0x003ea4000c1e1b00 */
[----:B--2---:R0:W1:Y:S02]  /*0150*/  F2F.F32.F64 R4, R4 ;  /* 0x0000000400047310 */ /* 0x0040640000301000 */
[----:B0-----:R-:W-:Y:S01]  /*0160*/  MOV R5, R8 ;  /* 0x0000000800057202 */ /* 0x001fe20000000f00 */
[----:B-1----:R-:W-:Y:S01]  /*0170*/  FMUL.RZ R0, R4, 0.15915493667125701904 ;  /* 0x3e22f98304007820 */ /* 0x002fe2000040c000 */
[----:B------:R-:W-:-:S04]  /*0180*/  MOV R4, R15 ;  /* 0x0000000f00047202 */ /* 0x000fc80000000f00 */
[----:B------:R-:W0:Y:S08]  /*0190*/  MUFU.SIN R6, R0 ;  /* 0x0000000000067308 */ /* 0x000e300000000400 */
[----:B0-----:R-:W0:Y:S02]  /*01a0*/  F2F.F64.F32 R6, R6 ;  /* 0x0000000600067310 */ /* 0x001e240000201800 */
[----:B0-----:R0:W-:Y:S04]  /*01b0*/  STG.E.64 desc[UR8][R4.64+-0x8], R6 ;  /* 0xfffff80604007986 */ /* 0x0011e8000c101b08 */
[----:B------:R-:W2:Y:S02]  /*01c0*/  LDG.E.64 R8, desc[UR8][R2.64] ;  /* 0x0000000802087981 */ /* 0x000ea4000c1e1b00 */
[----:B--2---:R-:W1:Y:S02]  /*01d0*/  F2F.F32.F64 R8, R8 ;  /* 0x0000000800087310 */ /* 0x004e640000301000 */
[----:B-1----:R-:W-:-:S06]  /*01e0*/  FMUL.RZ R14, R8, 0.15915493667125701904 ;  /* 0x3e22f983080e7820 */ /* 0x002fcc000040c000 */
[----:B------:R-:W1:Y:S08]  /*01f0*/  MUFU.SIN R10, R14 ;  /* 0x0000000e000a7308 */ /* 0x000e700000000400 */
[----:B-1----:R-:W1:Y:S02]  /*0200*/  F2F.F64.F32 R10, R10 ;  /* 0x0000000a000a7310 */ /* 0x002e640000201800 */
[----:B-1----:R1:W-:Y:S04]  /*0210*/  STG.E.64 desc[UR8][R4.64], R10 ;  /* 0x0000000a04007986 */ /* 0x0023e8000c101b08 */
[----:B------:R-:W2:Y:S02]  /*0220*/  LDG.E.64 R12, desc[UR8][R2.64+0x8] ;  /* 0x00000808020c7981 */ /* 0x000ea4000c1e1b00 */
[----:B--2---:R-:W2:Y:S02]  /*0230*/  F2F.F32.F64 R12, R12 ;  /* 0x0000000c000c7310 */ /* 0x004ea40000301000 */
[----:B--2---:R-:W-:-:S06]  /*0240*/  FMUL.RZ R0, R12, 0.15915493667125701904 ;  /* 0x3e22f9830c007820 */ /* 0x004fcc000040c000 */
[----:B------:R-:W0:Y:S08]  /*0250*/  MUFU.SIN R0, R0 ;  /* 0x0000000000007308 */ /* 0x000e300000000400 */
[----:B0-----:R-:W0:Y:S02]  /*0260*/  F2F.F64.F32 R6, R0 ;  /* 0x0000000000067310 */ /* 0x001e240000201800 */
[----:B0-----:R0:W-:Y:S04]  /*0270*/  STG.E.64 desc[UR8][R4.64+0x8], R6 ;  /* 0x0000080604007986 */ /* 0x0011e8000c101b08 */
[----:B------:R-:W2:Y:S02]  /*0280*/  LDG.E.64 R8, desc[UR8][R2.64+0x10] ;  /* 0x0000100802087981 */ /* 0x000ea4000c1e1b00 */
[----:B--2---:R-:W2:Y:S02]  /*0290*/  F2F.F32.F64 R8, R8 ;  /* 0x0000000800087310 */ /* 0x004ea40000301000 */
[----:B--2---:R-:W-:-:S06]  /*02a0*/  FMUL.RZ R14, R8, 0.15915493667125701904 ;  /* 0x3e22f983080e7820 */ /* 0x004fcc000040c000 */
        /* <DEDUP_REMOVED lines=234> */
[----:B------:R-:W2:Y:S08]  /*1150*/  MUFU.SIN R14, R20 ;  /* 0x00000014000e7308 */ /* 0x000eb00000000400 */
[----:B--2---:R-:W2:Y:S02]  /*1160*/  F2F.F64.F32 R14, R14 ;  /* 0x0000000e000e7310 */ /* 0x004ea40000201800 */
[----:B--2---:R2:W-:Y:S04]  /*1170*/  STG.E.64 desc[UR8][R4.64+0x148], R14 ;  /* 0x0001480e04007986 */ /* 0x0045e8000c101b08 */
[----:B------:R-:W3:Y:S02]  /*1180*/  LDG.E.64 R16, desc[UR8][R2.64+0x150] ;  /* 0x0001500802107981 */ /* 0x000ee4000c1e1b00 */
[----:B---3--:R-:W3:Y:S02]  /*1190*/  F2F.F32.F64 R16, R16 ;  /* 0x0000001000107310 */ /* 0x008ee40000301000 */
[----:B---3--:R-:W-:-:S06]  /*11a0*/  FMUL.RZ R0, R16, 0.15915493667125701904 ;  /* 0x3e22f98310007820 */ /* 0x008fcc000040c000 */
[----:B------:R-:W3:Y:S08]  /*11b0*/  MUFU.SIN R18, R0 ;  /* 0x0000000000127308 */ /* 0x000ef00000000400 */
[----:B---3--:R-:W3:Y:S02]  /*11c0*/  F2F.F64.F32 R18, R18 ;  /* 0x0000001200127310 */ /* 0x008ee40000201800 */
[----:B---3--:R-:W-:Y:S04]  /*11d0*/  STG.E.64 desc[UR8][R4.64+0x150], R18 ;  /* 0x0001501204007986 */ /* 0x008fe8000c101b08 */
[----:B0-----:R-:W3:Y:S02]  /*11e0*/  LDG.E.64 R6, desc[UR8][R2.64+0x158] ;  /* 0x0001580802067981 */ /* 0x001ee4000c1e1b00 */
[----:B---3--:R-:W0:Y:S02]  /*11f0*/  F2F.F32.F64 R6, R6 ;  /* 0x0000000600067310 */ /* 0x008e240000301000 */
[----:B0-----:R-:W-:-:S06]  /*1200*/  FMUL.RZ R20, R6, 0.15915493667125701904 ;  /* 0x3e22f98306147820 */ /* 0x001fcc000040c000 */
[----:B------:R-:W0:Y:S08]  /*1210*/  MUFU.SIN R8, R20 ;  /* 0x0000001400087308 */ /* 0x000e300000000400 */
[----:B0-----:R-:W0:Y:S02]  /*1220*/  F2F.F64.F32 R8, R8 ;  /* 0x0000000800087310 */ /* 0x001e240000201800 */
[----:B0-----:R0:W-:Y:S04]  /*1230*/  STG.E.64 desc[UR8][R4.64+0x158], R8 ;  /* 0x0001580804007986 */ /* 0x0011e8000c101b08 */
[----:B-1----:R-:W3:Y:S02]  /*1240*/  LDG.E.64 R10, desc[UR8][R2.64+0x160] ;  /* 0x00016008020a7981 */ /* 0x002ee4000c1e1b00 */
[----:B---3--:R-:W2:Y:S02]  /*1250*/  F2F.F32.F64 R10, R10 ;  /* 0x0000000a000a7310 */ /* 0x008ea40000301000 */
[----:B--2---:R-:W-:-:S06]  /*1260*/  FMUL.RZ R14, R10, 0.15915493667125701904 ;  /* 0x3e22f9830a0e7820 */ /* 0x004fcc000040c000 */
[----:B------:R-:W1:Y:S08]  /*1270*/  MUFU.SIN R12, R14 ;  /* 0x0000000e000c7308 */ /* 0x000e700000000400 */
[----:B-1----:R-:W1:Y:S02]  /*1280*/  F2F.F64.F32 R12, R12 ;  /* 0x0000000c000c7310 */ /* 0x002e640000201800 */
[----:B-1----:R-:W-:Y:S04]  /*1290*/  STG.E.64 desc[UR8][R4.64+0x160], R12 ;  /* 0x0001600c04007986 */ /* 0x002fe8000c101b08 */
[----:B------:R-:W2:Y:S02]  /*12a0*/  LDG.E.64 R6, desc[UR8][R2.64+0x168] ;  /* 0x0001680802067981 */ /* 0x000ea4000c1e1b00 */
[----:B--2---:R-:W1:Y:S02]  /*12b0*/  F2F.F32.F64 R6, R6 ;  /* 0x0000000600067310 */ /* 0x004e640000301000 */
[----:B-1----:R-:W-:-:S06]  /*12c0*/  FMUL.RZ R0, R6, 0.15915493667125701904 ;  /* 0x3e22f98306007820 */ /* 0x002fcc000040c000 */
[----:B------:R-:W0:Y:S08]  /*12d0*/  MUFU.SIN R0, R0 ;  /* 0x0000000000007308 */ /* 0x000e300000000400 */
[----:B0-----:R-:W0:Y:S02]  /*12e0*/  F2F.F64.F32 R8, R0 ;  /* 0x0000000000087310 */ /* 0x001e240000201800 */
[----:B0-----:R0:W-:Y:S04]  /*12f0*/  STG.E.64 desc[UR8][R4.64+0x168], R8 ;  /* 0x0001680804007986 */ /* 0x0011e8000c101b08 */
[----:B------:R1:W2:Y:S01]  /*1300*/  LDG.E.64 R10, desc[UR8][R2.64+0x170] ;  /* 0x00017008020a7981 */ /* 0x0002a2000c1e1b00 */
[----:B------:R-:W-:Y:S01]  /*1310*/  UIADD3 UR4, UPT, UPT, UR4, 0x30, URZ ;  /* 0x0000003004047890 */ /* 0x000fe2000fffe0ff */
[----:B------:R-:W-:-:S03]  /*1320*/  IADD3 R15, P1, PT, R4, 0x180, RZ ;  /* 0x00000180040f7810 */ /* 0x000fc60007f3e0ff */
[----:B------:R-:W-:Y:S01]  /*1330*/  UISETP.NE.AND UP0, UPT, UR4, 0xe10, UPT ;  /* 0x00000e100400788c */ /* 0x000fe2000bf05270 */
[----:B-1----:R-:W-:Y:S02]  /*1340*/  IADD3 R2, P0, PT, R2, 0x180, RZ ;  /* 0x0000018002027810 */ /* 0x002fe40007f1e0ff */
[----:B0-----:R-:W-:Y:S02]  /*1350*/  IADD3.X R8, PT, PT, RZ, R5, RZ, P1, !PT ;  /* 0x00000005ff087210 */ /* 0x001fe40000ffe4ff */
[----:B------:R-:W-:Y:S01]  /*1360*/  IADD3.X R3, PT, PT, RZ, R3, RZ, P0, !PT ;  /* 0x00000003ff037210 */ /* 0x000fe200007fe4ff */
[----:B--2---:R-:W0:Y:S02]  /*1370*/  F2F.F32.F64 R10, R10 ;  /* 0x0000000a000a7310 */ /* 0x004e240000301000 */
[----:B0-----:R-:W-:-:S06]  /*1380*/  FMUL.RZ R14, R10, 0.15915493667125701904 ;  /* 0x3e22f9830a0e7820 */ /* 0x001fcc000040c000 */
[----:B------:R-:W0:Y:S08]  /*1390*/  MUFU.SIN R14, R14 ;  /* 0x0000000e000e7308 */ /* 0x000e300000000400 */
[----:B0-----:R-:W0:Y:S02]  /*13a0*/  F2F.F64.F32 R12, R14 ;  /* 0x0000000e000c7310 */ /* 0x001e240000201800 */
[----:B0-----:R1:W-:Y:S01]  /*13b0*/  STG.E.64 desc[UR8][R4.64+0x170], R12 ;  /* 0x0001700c04007986 */ /* 0x0013e2000c101b08 */
[----:B------:R-:W-:Y:S05]  /*13c0*/  BRA.U UP0, `(.L_x_0) ;  /* 0xffffffed005c7547 */ /* 0x000fea000b83ffff */
[----:B------:R-:W-:Y:S05]  /*13d0*/  EXIT ;  /* 0x000000000000794d */ /* 0x000fea0003800000 */
.L_x_1:
[----:B------:R-:W-:-:S00]  /*13e0*/  BRA `(.L_x_1) ;  /* 0xfffffffc00fc7947 */ /* 0x000fc0000383ffff */
[----:B------:R-:W-:-:S00]  /*13f0*/  NOP ;  /* 0x0000000000007918 */ /* 0x000fc00000000000 */
        /* <DEDUP_REMOVED lines=8> */
.L_x_2:


//--------------------- .nv.shared.reserved.0     --------------------------
	.section	.nv.shared.reserved.0,"aw",@nobits
	.weak		__nv_reservedSMEM_offset_0_alias
	.size		__nv_reservedSMEM_offset_0_alias, 0, 64
	.other		__nv_reservedSMEM_offset_0_alias,@"STO_CUDA_RESERVED_SHARED STV_DEFAULT"
__nv_reservedSMEM_offset_0_alias:
	.zero		0
	.zero		64


//--------------------- .nv.constant0._Z17sfu_sine_functionPdS_ --------------------------
	.section	.nv.constant0._Z17sfu_sine_functionPdS_,"a",@progbits
	.sectionflags	@""
	.align	4
.nv.constant0._Z17sfu_sine_functionPdS_:
	.zero		912


//--------------------- SYMBOLS --------------------------

	.type		.nv.reservedSmem.offset0,@object
	.size		.nv.reservedSmem.offset0,0x4
